//
// Generated by NVIDIA NVVM Compiler
//
// Compiler Build ID: CL-36424714
// Cuda compilation tools, release 13.0, V13.0.88
// Based on NVVM 20.0.0
//

.version 9.0
.target sm_100
.address_size 64

	// .globl	_Z13betweenKernelPfyi

.visible .entry _Z13betweenKernelPfyi(
	.param .u64 .ptr .align 1 _Z13betweenKernelPfyi_param_0,
	.param .u64 _Z13betweenKernelPfyi_param_1,
	.param .u32 _Z13betweenKernelPfyi_param_2
)
{
	.reg .pred 	%p<3>;
	.reg .b32 	%r<7>;
	.reg .b32 	%f<8>;
	.reg .b64 	%rd<6>;

	ld.param.u64 	%rd1, [_Z13betweenKernelPfyi_param_0];
	ld.param.u64 	%rd2, [_Z13betweenKernelPfyi_param_1];
	ld.param.u32 	%r3, [_Z13betweenKernelPfyi_param_2];
	mov.u32 	%r4, %ctaid.x;
	mov.u32 	%r5, %ntid.x;
	mov.u32 	%r6, %tid.x;
	mad.lo.s32 	%r1, %r4, %r5, %r6;
	add.s32 	%r2, %r3, -1;
	setp.ge.s32 	%p1, %r1, %r3;
	@%p1 bra 	$L__BB0_2;
	cvt.rn.f32.s32 	%f1, %r1;
	cvta.to.global.u64 	%rd3, %rd1;
	add.f32 	%f2, %f1, 0f3F800000;
	setp.eq.s32 	%p2, %r1, %r2;
	selp.f32 	%f3, %f1, %f2, %p2;
	tex.1d.v4.f32.f32 	{%f4, %f5, %f6, %f7}, [%rd2, {%f3}];
	mul.wide.s32 	%rd4, %r1, 4;
	add.s64 	%rd5, %rd3, %rd4;
	st.global.f32 	[%rd5], %f4;
$L__BB0_2:
	ret;

}


// ===== COMPILED SASS (sm_100) =====

	.target	sm_100

	.elftype	@"ET_EXEC"


//--------------------- .note.nv.tkinfo           --------------------------
	.section	.note.nv.tkinfo,"",@"SHT_NOTE"
	.sectionflags	@"SHF_NOTE_NV_TKINFO"
	.tkinfo
        /*0018*/ 	.word	0x00000002
        /*0030*/ 	.string	""
        /*0030*/ 	.string	"ptxas"
        /*0030*/ 	.string	"Cuda compilation tools, release 13.0, V13.0.88"
        /*0030*/ 	.string	"Build cuda_13.0.r13.0/compiler.36424714_0"
        /*0030*/ 	.string	"-arch sm_100 -m 64 "



//--------------------- .note.nv.cuinfo           --------------------------
	.section	.note.nv.cuinfo,"",@"SHT_NOTE"
	.sectionflags	@"SHF_NOTE_NV_CUINFO"
        /*0018*/ 	.short	0x0002
        /*001a*/ 	.short	0x0064
        /*001c*/ 	.short	0x0082
	.zero		2


//--------------------- .nv.info                  --------------------------
	.section	.nv.info,"",@"SHT_CUDA_INFO"
	.align	4


	//----- nvinfo : EIATTR_REGCOUNT
	.align		4
        /*0000*/ 	.byte	0x04, 0x2f
        /*0002*/ 	.short	(.L_1 - .L_0)
	.align		4
.L_0:
        /*0004*/ 	.word	index@(_Z13betweenKernelPfyi)
        /*0008*/ 	.word	0x0000000a


	//----- nvinfo : EIATTR_FRAME_SIZE
	.align		4
.L_1:
        /*000c*/ 	.byte	0x04, 0x11
        /*000e*/ 	.short	(.L_3 - .L_2)
	.align		4
.L_2:
        /*0010*/ 	.word	index@(_Z13betweenKernelPfyi)
        /*0014*/ 	.word	0x00000000


	//----- nvinfo : EIATTR_MIN_STACK_SIZE
	.align		4
.L_3:
        /*0018*/ 	.byte	0x04, 0x12
        /*001a*/ 	.short	(.L_5 - .L_4)
	.align		4
.L_4:
        /*001c*/ 	.word	index@(_Z13betweenKernelPfyi)
        /*0020*/ 	.word	0x00000000
.L_5:


//--------------------- .nv.compat                --------------------------
	.section	.nv.compat,"",@"SHT_CUDA_COMPAT_INFO"
	.align	4
        /*0000*/ 	.byte	0x02, 0x09, 0x00, 0x00, 0x02, 0x02, 0x02, 0x00, 0x02, 0x05, 0x05, 0x00, 0x03, 0x07, 0x01, 0x01
        /*0010*/ 	.byte	0x02, 0x03, 0x00, 0x00, 0x02, 0x06, 0x01, 0x00, 0x04, 0x0b, 0x08, 0x00, 0x09, 0x00, 0x00, 0x00
        /*0020*/ 	.byte	0x00, 0x00, 0x00, 0x00


//--------------------- .nv.info._Z13betweenKernelPfyi --------------------------
	.section	.nv.info._Z13betweenKernelPfyi,"",@"SHT_CUDA_INFO"
	.sectionflags	@""
	.align	4


	//----- nvinfo : EIATTR_CUDA_API_VERSION
	.align		4
        /*0000*/ 	.byte	0x04, 0x37
        /*0002*/ 	.short	(.L_7 - .L_6)
.L_6:
        /*0004*/ 	.word	0x00000082


	//----- nvinfo : EIATTR_KPARAM_INFO
	.align		4
.L_7:
        /*0008*/ 	.byte	0x04, 0x17
        /*000a*/ 	.short	(.L_9 - .L_8)
.L_8:
        /*000c*/ 	.word	0x00000000
        /*0010*/ 	.short	0x0002
        /*0012*/ 	.short	0x0010
        /*0014*/ 	.byte	0x00, 0xf0, 0x11, 0x00


	//----- nvinfo : EIATTR_KPARAM_INFO
	.align		4
.L_9:
        /*0018*/ 	.byte	0x04, 0x17
        /*001a*/ 	.short	(.L_11 - .L_10)
.L_10:
        /*001c*/ 	.word	0x00000000
        /*0020*/ 	.short	0x0001
        /*0022*/ 	.short	0x0008
        /*0024*/ 	.byte	0x00, 0xf0, 0x21, 0x00


	//----- nvinfo : EIATTR_KPARAM_INFO
	.align		4
.L_11:
        /*0028*/ 	.byte	0x04, 0x17
        /*002a*/ 	.short	(.L_13 - .L_12)
.L_12:
        /*002c*/ 	.word	0x00000000
        /*0030*/ 	.short	0x0000
        /*0032*/ 	.short	0x0000
        /*0034*/ 	.byte	0x00, 0xf5, 0x21, 0x00


	//----- nvinfo : EIATTR_SPARSE_MMA_MASK
	.align		4
.L_13:
        /*0038*/ 	.byte	0x03, 0x50
        /*003a*/ 	.short	0x0000


	//----- nvinfo : EIATTR_MAXREG_COUNT
	.align		4
        /*003c*/ 	.byte	0x03, 0x1b
        /*003e*/ 	.short	0x00ff


	//----- nvinfo : EIATTR_MERCURY_ISA_VERSION
	.align		4
        /*0040*/ 	.byte	0x03, 0x5f
        /*0042*/ 	.short	0x0101


	//----- nvinfo : EIATTR_VRC_CTA_INIT_COUNT
	.align		4
        /*0044*/ 	.byte	0x02, 0x4a
	.zero		1
	.zero		1


	//----- nvinfo : EIATTR_EXIT_INSTR_OFFSETS
	.align		4
        /*0048*/ 	.byte	0x04, 0x1c
        /*004a*/ 	.short	(.L_15 - .L_14)


	//   ....[0]....
.L_14:
        /*004c*/ 	.word	0x00000070


	//   ....[1]....
        /*0050*/ 	.word	0x00000150


	//----- nvinfo : EIATTR_CBANK_PARAM_SIZE
	.align		4
.L_15:
        /*0054*/ 	.byte	0x03, 0x19
        /*0056*/ 	.short	0x0014


	//----- nvinfo : EIATTR_PARAM_CBANK
	.align		4
        /*0058*/ 	.byte	0x04, 0x0a
        /*005a*/ 	.short	(.L_17 - .L_16)
	.align		4
.L_16:
        /*005c*/ 	.word	index@(.nv.constant0._Z13betweenKernelPfyi)
        /*0060*/ 	.short	0x0380
        /*0062*/ 	.short	0x0014


	//----- nvinfo : EIATTR_SW_WAR
	.align		4
.L_17:
        /*0064*/ 	.byte	0x04, 0x36
        /*0066*/ 	.short	(.L_19 - .L_18)
.L_18:
        /*0068*/ 	.word	0x00000008
.L_19:


//--------------------- .nv.callgraph             --------------------------
	.section	.nv.callgraph,"",@"SHT_CUDA_CALLGRAPH"
	.align	4
	.sectionentsize	8
	.align		4
        /*0000*/ 	.word	0x00000000
	.align		4
        /*0004*/ 	.word	0xffffffff
	.align		4
        /*0008*/ 	.word	0x00000000
	.align		4
        /*000c*/ 	.word	0xfffffffe
	.align		4
        /*0010*/ 	.word	0x00000000
	.align		4
        /*0014*/ 	.word	0xfffffffd
	.align		4
        /*0018*/ 	.word	0x00000000
	.align		4
        /*001c*/ 	.word	0xfffffffc


//--------------------- .text._Z13betweenKernelPfyi --------------------------
	.section	.text._Z13betweenKernelPfyi,"ax",@progbits
	.align	128
        .global         _Z13betweenKernelPfyi
        .type           _Z13betweenKernelPfyi,@function
        .size           _Z13betweenKernelPfyi,(.L_x_1 - _Z13betweenKernelPfyi)
        .other          _Z13betweenKernelPfyi,@"STO_CUDA_ENTRY STV_DEFAULT"
_Z13betweenKernelPfyi:
.text._Z13betweenKernelPfyi:
[----:B------:R-:W-:Y:S01]  /*0000*/  LDC R1, c[0x0][0x37c] ;  /* 0x0000df00ff017b82 */ /* 0x000fe20000000800 */
[----:B------:R-:W0:Y:S07]  /*0010*/  S2R R0, SR_TID.X ;  /* 0x0000000000007919 */ /* 0x000e2e0000002100 */
[----:B------:R-:W0:Y:S01]  /*0020*/  S2UR UR4, SR_CTAID.X ;  /* 0x00000000000479c3 */ /* 0x000e220000002500 */
[----:B------:R-:W1:Y:S07]  /*0030*/  LDCU UR6, c[0x0][0x390] ;  /* 0x00007200ff0677ac */ /* 0x000e6e0008000800 */
[----:B------:R-:W0:Y:S02]  /*0040*/  LDC R5, c[0x0][0x360] ;  /* 0x0000d800ff057b82 */ /* 0x000e240000000800 */
[----:B0-----:R-:W-:-:S05]  /*0050*/  IMAD R5, R5, UR4, R0 ;  /* 0x0000000405057c24 */ /* 0x001fca000f8e0200 */
[----:B-1----:R-:W-:-:S13]  /*0060*/  ISETP.GE.AND P0, PT, R5, UR6, PT ;  /* 0x0000000605007c0c */ /* 0x002fda000bf06270 */
[----:B------:R-:W-:Y:S05]  /*0070*/  @P0 EXIT ;  /* 0x000000000000094d */ /* 0x000fea0003800000 */
[----:B------:R-:W-:Y:S01]  /*0080*/  UIADD3 UR4, UPT, UPT, UR6, -0x1, URZ ;  /* 0xffffffff06047890 */ /* 0x000fe2000fffe0ff */
[----:B------:R-:W-:Y:S01]  /*0090*/  I2FP.F32.S32 R6, R5 ;  /* 0x0000000500067245 */ /* 0x000fe20000201400 */
[----:B------:R-:W-:Y:S01]  /*00a0*/  HFMA2 R0, -RZ, RZ, -3, 0 ;  /* 0xc2000000ff007431 */ /* 0x000fe200000001ff */
[----:B------:R-:W-:Y:S01]  /*00b0*/  MOV R7, RZ ;  /* 0x000000ff00077202 */ /* 0x000fe20000000f00 */
[----:B------:R-:W-:Y:S02]  /*00c0*/  UMOV UR5, URZ ;  /* 0x000000ff00057c82 */ /* 0x000fe40008000000 */
[----:B------:R-:W-:-:S05]  /*00d0*/  ISETP.NE.AND P0, PT, R5, UR4, PT ;  /* 0x0000000405007c0c */ /* 0x000fca000bf05270 */
[----:B------:R-:W0:Y:S08]  /*00e0*/  LDCU UR4, c[0x0][0x388] ;  /* 0x00007100ff0477ac */ /* 0x000e300008000800 */
[----:B------:R-:W-:-:S04]  /*00f0*/  @P0 FADD R6, R6, 1 ;  /* 0x3f80000006060421 */ /* 0x000fc80000000000 */
[----:B0-----:R0:W5:Y:S01]  /*0100*/  TEX.LL RZ, R7, R6, R0, UR4, 2D, 0x1 ;  /* 0x28ff040006077f60 */ /* 0x00116200089e01ff */
[----:B------:R-:W1:Y:S01]  /*0110*/  LDC.64 R2, c[0x0][0x380] ;  /* 0x0000e000ff027b82 */ /* 0x000e620000000a00 */
[----:B0-----:R-:W0:Y:S01]  /*0120*/  LDCU.64 UR4, c[0x0][0x358] ;  /* 0x00006b00ff0477ac */ /* 0x001e220008000a00 */
[----:B-1----:R-:W-:-:S05]  /*0130*/  IMAD.WIDE R2, R5, 0x4, R2 ;  /* 0x0000000405027825 */ /* 0x002fca00078e0202 */
[----:B0----5:R-:W-:Y:S01]  /*0140*/  STG.E desc[UR4][R2.64], R7 ;  /* 0x0000000702007986 */ /* 0x021fe2000c101904 */
[----:B------:R-:W-:Y:S05]  /*0150*/  EXIT ;  /* 0x000000000000794d */ /* 0x000fea0003800000 */
.L_x_0:
[----:B------:R-:W-:-:S00]  /*0160*/  BRA `(.L_x_0) ;  /* 0xfffffffc00fc7947 */ /* 0x000fc0000383ffff */
[----:B------:R-:W-:-:S00]  /*0170*/  NOP ;  /* 0x0000000000007918 */ /* 0x000fc00000000000 */
        /* <DEDUP_REMOVED lines=8> */
.L_x_1:


//--------------------- .nv.shared.reserved.0     --------------------------
	.section	.nv.shared.reserved.0,"aw",@nobits
	.weak		__nv_reservedSMEM_offset_0_alias
	.size		__nv_reservedSMEM_offset_0_alias, 0, 64
	.other		__nv_reservedSMEM_offset_0_alias,@"STO_CUDA_RESERVED_SHARED STV_DEFAULT"
__nv_reservedSMEM_offset_0_alias:
	.zero		0
	.zero		64


//--------------------- .nv.constant0._Z13betweenKernelPfyi --------------------------
	.section	.nv.constant0._Z13betweenKernelPfyi,"a",@progbits
	.sectionflags	@""
	.align	4
.nv.constant0._Z13betweenKernelPfyi:
	.zero		916


//--------------------- SYMBOLS --------------------------

	.type		.nv.reservedSmem.offset0,@object
	.size		.nv.reservedSmem.offset0,0x4
